//
// Generated by NVIDIA NVVM Compiler
//
// Compiler Build ID: CL-36424714
// Cuda compilation tools, release 13.0, V13.0.88
// Based on NVVM 20.0.0
//

.version 9.0
.target sm_100
.address_size 64

	// .globl	lanczos_kernel_mask

.visible .entry lanczos_kernel_mask(
	.param .u64 .ptr .align 1 lanczos_kernel_mask_param_0,
	.param .u64 lanczos_kernel_mask_param_1,
	.param .u32 lanczos_kernel_mask_param_2
)
{
	.reg .pred 	%p<3>;
	.reg .b32 	%r<11>;
	.reg .b64 	%rd<8>;

	ld.param.u64 	%rd2, [lanczos_kernel_mask_param_0];
	ld.param.u64 	%rd3, [lanczos_kernel_mask_param_1];
	ld.param.u32 	%r6, [lanczos_kernel_mask_param_2];
	mov.u32 	%r1, %ntid.x;
	mov.u32 	%r7, %ctaid.x;
	mov.u32 	%r8, %tid.x;
	mad.lo.s32 	%r10, %r7, %r1, %r8;
	setp.ge.u32 	%p1, %r10, %r6;
	@%p1 bra 	$L__BB0_3;
	mov.u32 	%r9, %nctaid.x;
	mul.lo.s32 	%r3, %r9, %r1;
	cvta.to.global.u64 	%rd1, %rd2;
$L__BB0_2:
	mul.wide.u32 	%rd4, %r10, 8;
	add.s64 	%rd5, %rd1, %rd4;
	ld.global.u64 	%rd6, [%rd5];
	and.b64  	%rd7, %rd6, %rd3;
	st.global.u64 	[%rd5], %rd7;
	add.s32 	%r10, %r10, %r3;
	setp.lt.u32 	%p2, %r10, %r6;
	@%p2 bra 	$L__BB0_2;
$L__BB0_3:
	ret;

}
	// .globl	lanczos_kernel_xor
.visible .entry lanczos_kernel_xor(
	.param .u64 .ptr .align 1 lanczos_kernel_xor_param_0,
	.param .u64 .ptr .align 1 lanczos_kernel_xor_param_1,
	.param .u32 lanczos_kernel_xor_param_2
)
{
	.reg .pred 	%p<3>;
	.reg .b32 	%r<11>;
	.reg .b64 	%rd<11>;

	ld.param.u64 	%rd3, [lanczos_kernel_xor_param_0];
	ld.param.u64 	%rd4, [lanczos_kernel_xor_param_1];
	ld.param.u32 	%r6, [lanczos_kernel_xor_param_2];
	mov.u32 	%r1, %ntid.x;
	mov.u32 	%r7, %ctaid.x;
	mov.u32 	%r8, %tid.x;
	mad.lo.s32 	%r10, %r7, %r1, %r8;
	setp.ge.u32 	%p1, %r10, %r6;
	@%p1 bra 	$L__BB1_3;
	mov.u32 	%r9, %nctaid.x;
	mul.lo.s32 	%r3, %r9, %r1;
	cvta.to.global.u64 	%rd1, %rd4;
	cvta.to.global.u64 	%rd2, %rd3;
$L__BB1_2:
	mul.wide.u32 	%rd5, %r10, 8;
	add.s64 	%rd6, %rd1, %rd5;
	ld.global.u64 	%rd7, [%rd6];
	add.s64 	%rd8, %rd2, %rd5;
	ld.global.u64 	%rd9, [%rd8];
	xor.b64  	%rd10, %rd9, %rd7;
	st.global.u64 	[%rd8], %rd10;
	add.s32 	%r10, %r10, %r3;
	setp.lt.u32 	%p2, %r10, %r6;
	@%p2 bra 	$L__BB1_2;
$L__BB1_3:
	ret;

}


// ===== COMPILED SASS (sm_100) =====

	.target	sm_100

	.elftype	@"ET_EXEC"


//--------------------- .note.nv.tkinfo           --------------------------
	.section	.note.nv.tkinfo,"",@"SHT_NOTE"
	.sectionflags	@"SHF_NOTE_NV_TKINFO"
	.tkinfo
        /*0018*/ 	.word	0x00000002
        /*0030*/ 	.string	""
        /*0030*/ 	.string	"ptxas"
        /*0030*/ 	.string	"Cuda compilation tools, release 13.0, V13.0.88"
        /*0030*/ 	.string	"Build cuda_13.0.r13.0/compiler.36424714_0"
        /*0030*/ 	.string	"-arch sm_100 -m 64 "



//--------------------- .note.nv.cuinfo           --------------------------
	.section	.note.nv.cuinfo,"",@"SHT_NOTE"
	.sectionflags	@"SHF_NOTE_NV_CUINFO"
        /*0018*/ 	.short	0x0002
        /*001a*/ 	.short	0x0064
        /*001c*/ 	.short	0x0082
	.zero		2


//--------------------- .nv.info                  --------------------------
	.section	.nv.info,"",@"SHT_CUDA_INFO"
	.align	4


	//----- nvinfo : EIATTR_REGCOUNT
	.align		4
        /*0000*/ 	.byte	0x04, 0x2f
        /*0002*/ 	.short	(.L_1 - .L_0)
	.align		4
.L_0:
        /*0004*/ 	.word	index@(lanczos_kernel_mask)
        /*0008*/ 	.word	0x0000000a


	//----- nvinfo : EIATTR_FRAME_SIZE
	.align		4
.L_1:
        /*000c*/ 	.byte	0x04, 0x11
        /*000e*/ 	.short	(.L_3 - .L_2)
	.align		4
.L_2:
        /*0010*/ 	.word	index@(lanczos_kernel_mask)
        /*0014*/ 	.word	0x00000000


	//----- nvinfo : EIATTR_REGCOUNT
	.align		4
.L_3:
        /*0018*/ 	.byte	0x04, 0x2f
        /*001a*/ 	.short	(.L_5 - .L_4)
	.align		4
.L_4:
        /*001c*/ 	.word	index@(lanczos_kernel_xor)
        /*0020*/ 	.word	0x0000000e


	//----- nvinfo : EIATTR_FRAME_SIZE
	.align		4
.L_5:
        /*0024*/ 	.byte	0x04, 0x11
        /*0026*/ 	.short	(.L_7 - .L_6)
	.align		4
.L_6:
        /*0028*/ 	.word	index@(lanczos_kernel_xor)
        /*002c*/ 	.word	0x00000000


	//----- nvinfo : EIATTR_MIN_STACK_SIZE
	.align		4
.L_7:
        /*0030*/ 	.byte	0x04, 0x12
        /*0032*/ 	.short	(.L_9 - .L_8)
	.align		4
.L_8:
        /*0034*/ 	.word	index@(lanczos_kernel_xor)
        /*0038*/ 	.word	0x00000000


	//----- nvinfo : EIATTR_MIN_STACK_SIZE
	.align		4
.L_9:
        /*003c*/ 	.byte	0x04, 0x12
        /*003e*/ 	.short	(.L_11 - .L_10)
	.align		4
.L_10:
        /*0040*/ 	.word	index@(lanczos_kernel_mask)
        /*0044*/ 	.word	0x00000000
.L_11:


//--------------------- .nv.compat                --------------------------
	.section	.nv.compat,"",@"SHT_CUDA_COMPAT_INFO"
	.align	4
        /*0000*/ 	.byte	0x02, 0x09, 0x00, 0x00, 0x02, 0x02, 0x01, 0x00, 0x02, 0x05, 0x05, 0x00, 0x03, 0x07, 0x01, 0x01
        /*0010*/ 	.byte	0x02, 0x03, 0x00, 0x00, 0x02, 0x06, 0x01, 0x00, 0x04, 0x0b, 0x08, 0x00, 0x09, 0x00, 0x00, 0x00
        /*0020*/ 	.byte	0x00, 0x00, 0x00, 0x00


//--------------------- .nv.info.lanczos_kernel_xor --------------------------
	.section	.nv.info.lanczos_kernel_xor,"",@"SHT_CUDA_INFO"
	.sectionflags	@""
	.align	4


	//----- nvinfo : EIATTR_CUDA_API_VERSION
	.align		4
        /*0000*/ 	.byte	0x04, 0x37
        /*0002*/ 	.short	(.L_13 - .L_12)
.L_12:
        /*0004*/ 	.word	0x00000082


	//----- nvinfo : EIATTR_KPARAM_INFO
	.align		4
.L_13:
        /*0008*/ 	.byte	0x04, 0x17
        /*000a*/ 	.short	(.L_15 - .L_14)
.L_14:
        /*000c*/ 	.word	0x00000000
        /*0010*/ 	.short	0x0002
        /*0012*/ 	.short	0x0010
        /*0014*/ 	.byte	0x00, 0xf0, 0x11, 0x00


	//----- nvinfo : EIATTR_KPARAM_INFO
	.align		4
.L_15:
        /*0018*/ 	.byte	0x04, 0x17
        /*001a*/ 	.short	(.L_17 - .L_16)
.L_16:
        /*001c*/ 	.word	0x00000000
        /*0020*/ 	.short	0x0001
        /*0022*/ 	.short	0x0008
        /*0024*/ 	.byte	0x00, 0xf5, 0x21, 0x00


	//----- nvinfo : EIATTR_KPARAM_INFO
	.align		4
.L_17:
        /*0028*/ 	.byte	0x04, 0x17
        /*002a*/ 	.short	(.L_19 - .L_18)
.L_18:
        /*002c*/ 	.word	0x00000000
        /*0030*/ 	.short	0x0000
        /*0032*/ 	.short	0x0000
        /*0034*/ 	.byte	0x00, 0xf5, 0x21, 0x00


	//----- nvinfo : EIATTR_SPARSE_MMA_MASK
	.align		4
.L_19:
        /*0038*/ 	.byte	0x03, 0x50
        /*003a*/ 	.short	0x0000


	//----- nvinfo : EIATTR_MAXREG_COUNT
	.align		4
        /*003c*/ 	.byte	0x03, 0x1b
        /*003e*/ 	.short	0x00ff


	//----- nvinfo : EIATTR_MERCURY_ISA_VERSION
	.align		4
        /*0040*/ 	.byte	0x03, 0x5f
        /*0042*/ 	.short	0x0101


	//----- nvinfo : EIATTR_VRC_CTA_INIT_COUNT
	.align		4
        /*0044*/ 	.byte	0x02, 0x4a
	.zero		1
	.zero		1


	//----- nvinfo : EIATTR_EXIT_INSTR_OFFSETS
	.align		4
        /*0048*/ 	.byte	0x04, 0x1c
        /*004a*/ 	.short	(.L_21 - .L_20)


	//   ....[0]....
.L_20:
        /*004c*/ 	.word	0x00000070


	//   ....[1]....
        /*0050*/ 	.word	0x00000170


	//----- nvinfo : EIATTR_CRS_STACK_SIZE
	.align		4
.L_21:
        /*0054*/ 	.byte	0x04, 0x1e
        /*0056*/ 	.short	(.L_23 - .L_22)
.L_22:
        /*0058*/ 	.word	0x00000000


	//----- nvinfo : EIATTR_CBANK_PARAM_SIZE
	.align		4
.L_23:
        /*005c*/ 	.byte	0x03, 0x19
        /*005e*/ 	.short	0x0014


	//----- nvinfo : EIATTR_PARAM_CBANK
	.align		4
        /*0060*/ 	.byte	0x04, 0x0a
        /*0062*/ 	.short	(.L_25 - .L_24)
	.align		4
.L_24:
        /*0064*/ 	.word	index@(.nv.constant0.lanczos_kernel_xor)
        /*0068*/ 	.short	0x0380
        /*006a*/ 	.short	0x0014


	//----- nvinfo : EIATTR_SW_WAR
	.align		4
.L_25:
        /*006c*/ 	.byte	0x04, 0x36
        /*006e*/ 	.short	(.L_27 - .L_26)
.L_26:
        /*0070*/ 	.word	0x00000008
.L_27:


//--------------------- .nv.info.lanczos_kernel_mask --------------------------
	.section	.nv.info.lanczos_kernel_mask,"",@"SHT_CUDA_INFO"
	.sectionflags	@""
	.align	4


	//----- nvinfo : EIATTR_CUDA_API_VERSION
	.align		4
        /*0000*/ 	.byte	0x04, 0x37
        /*0002*/ 	.short	(.L_29 - .L_28)
.L_28:
        /*0004*/ 	.word	0x00000082


	//----- nvinfo : EIATTR_KPARAM_INFO
	.align		4
.L_29:
        /*0008*/ 	.byte	0x04, 0x17
        /*000a*/ 	.short	(.L_31 - .L_30)
.L_30:
        /*000c*/ 	.word	0x00000000
        /*0010*/ 	.short	0x0002
        /*0012*/ 	.short	0x0010
        /*0014*/ 	.byte	0x00, 0xf0, 0x11, 0x00


	//----- nvinfo : EIATTR_KPARAM_INFO
	.align		4
.L_31:
        /*0018*/ 	.byte	0x04, 0x17
        /*001a*/ 	.short	(.L_33 - .L_32)
.L_32:
        /*001c*/ 	.word	0x00000000
        /*0020*/ 	.short	0x0001
        /*0022*/ 	.short	0x0008
        /*0024*/ 	.byte	0x00, 0xf0, 0x21, 0x00


	//----- nvinfo : EIATTR_KPARAM_INFO
	.align		4
.L_33:
        /*0028*/ 	.byte	0x04, 0x17
        /*002a*/ 	.short	(.L_35 - .L_34)
.L_34:
        /*002c*/ 	.word	0x00000000
        /*0030*/ 	.short	0x0000
        /*0032*/ 	.short	0x0000
        /*0034*/ 	.byte	0x00, 0xf5, 0x21, 0x00


	//----- nvinfo : EIATTR_SPARSE_MMA_MASK
	.align		4
.L_35:
        /*0038*/ 	.byte	0x03, 0x50
        /*003a*/ 	.short	0x0000


	//----- nvinfo : EIATTR_MAXREG_COUNT
	.align		4
        /*003c*/ 	.byte	0x03, 0x1b
        /*003e*/ 	.short	0x00ff


	//----- nvinfo : EIATTR_MERCURY_ISA_VERSION
	.align		4
        /*0040*/ 	.byte	0x03, 0x5f
        /*0042*/ 	.short	0x0101


	//----- nvinfo : EIATTR_VRC_CTA_INIT_COUNT
	.align		4
        /*0044*/ 	.byte	0x02, 0x4a
	.zero		1
	.zero		1


	//----- nvinfo : EIATTR_EXIT_INSTR_OFFSETS
	.align		4
        /*0048*/ 	.byte	0x04, 0x1c
        /*004a*/ 	.short	(.L_37 - .L_36)


	//   ....[0]....
.L_36:
        /*004c*/ 	.word	0x00000070


	//   ....[1]....
        /*0050*/ 	.word	0x00000150


	//----- nvinfo : EIATTR_CRS_STACK_SIZE
	.align		4
.L_37:
        /*0054*/ 	.byte	0x04, 0x1e
        /*0056*/ 	.short	(.L_39 - .L_38)
.L_38:
        /*0058*/ 	.word	0x00000000


	//----- nvinfo : EIATTR_CBANK_PARAM_SIZE
	.align		4
.L_39:
        /*005c*/ 	.byte	0x03, 0x19
        /*005e*/ 	.short	0x0014


	//----- nvinfo : EIATTR_PARAM_CBANK
	.align		4
        /*0060*/ 	.byte	0x04, 0x0a
        /*0062*/ 	.short	(.L_41 - .L_40)
	.align		4
.L_40:
        /*0064*/ 	.word	index@(.nv.constant0.lanczos_kernel_mask)
        /*0068*/ 	.short	0x0380
        /*006a*/ 	.short	0x0014


	//----- nvinfo : EIATTR_SW_WAR
	.align		4
.L_41:
        /*006c*/ 	.byte	0x04, 0x36
        /*006e*/ 	.short	(.L_43 - .L_42)
.L_42:
        /*0070*/ 	.word	0x00000008
.L_43:


//--------------------- .nv.callgraph             --------------------------
	.section	.nv.callgraph,"",@"SHT_CUDA_CALLGRAPH"
	.align	4
	.sectionentsize	8
	.align		4
        /*0000*/ 	.word	0x00000000
	.align		4
        /*0004*/ 	.word	0xffffffff
	.align		4
        /*0008*/ 	.word	0x00000000
	.align		4
        /*000c*/ 	.word	0xfffffffe
	.align		4
        /*0010*/ 	.word	0x00000000
	.align		4
        /*0014*/ 	.word	0xfffffffd
	.align		4
        /*0018*/ 	.word	0x00000000
	.align		4
        /*001c*/ 	.word	0xfffffffc


//--------------------- .text.lanczos_kernel_xor  --------------------------
	.section	.text.lanczos_kernel_xor,"ax",@progbits
	.align	128
        .global         lanczos_kernel_xor
        .type           lanczos_kernel_xor,@function
        .size           lanczos_kernel_xor,(.L_x_4 - lanczos_kernel_xor)
        .other          lanczos_kernel_xor,@"STO_CUDA_ENTRY STV_DEFAULT"
lanczos_kernel_xor:
.text.lanczos_kernel_xor:
[----:B------:R-:W-:Y:S01]  /*0000*/  LDC R1, c[0x0][0x37c] ;  /* 0x0000df00ff017b82 */ /* 0x000fe20000000800 */
[----:B------:R-:W0:Y:S01]  /*0010*/  S2R R0, SR_CTAID.X ;  /* 0x0000000000007919 */ /* 0x000e220000002500 */
[----:B------:R-:W0:Y:S01]  /*0020*/  LDCU UR4, c[0x0][0x360] ;  /* 0x00006c00ff0477ac */ /* 0x000e220008000800 */
[----:B------:R-:W0:Y:S01]  /*0030*/  S2R R3, SR_TID.X ;  /* 0x0000000000037919 */ /* 0x000e220000002100 */
[----:B------:R-:W1:Y:S01]  /*0040*/  LDCU UR8, c[0x0][0x390] ;  /* 0x00007200ff0877ac */ /* 0x000e620008000800 */
[----:B0-----:R-:W-:-:S05]  /*0050*/  IMAD R0, R0, UR4, R3 ;  /* 0x0000000400007c24 */ /* 0x001fca000f8e0203 */
[----:B-1----:R-:W-:-:S13]  /*0060*/  ISETP.GE.U32.AND P0, PT, R0, UR8, PT ;  /* 0x0000000800007c0c */ /* 0x002fda000bf06070 */
[----:B------:R-:W-:Y:S05]  /*0070*/  @P0 EXIT ;  /* 0x000000000000094d */ /* 0x000fea0003800000 */
[----:B------:R-:W0:Y:S01]  /*0080*/  LDC.64 R10, c[0x0][0x380] ;  /* 0x0000e000ff0a7b82 */ /* 0x000e220000000a00 */
[----:B------:R-:W1:Y:S01]  /*0090*/  LDCU UR5, c[0x0][0x370] ;  /* 0x00006e00ff0577ac */ /* 0x000e620008000800 */
[----:B------:R-:W2:Y:S06]  /*00a0*/  LDCU.64 UR6, c[0x0][0x358] ;  /* 0x00006b00ff0677ac */ /* 0x000eac0008000a00 */
[----:B------:R-:W3:Y:S01]  /*00b0*/  LDC.64 R8, c[0x0][0x388] ;  /* 0x0000e200ff087b82 */ /* 0x000ee20000000a00 */
[----:B-1----:R-:W-:-:S12]  /*00c0*/  UIMAD UR4, UR4, UR5, URZ ;  /* 0x00000005040472a4 */ /* 0x002fd8000f8e02ff */
.L_x_0:
[----:B---3--:R-:W-:-:S04]  /*00d0*/  IMAD.WIDE.U32 R2, R0, 0x8, R8 ;  /* 0x0000000800027825 */ /* 0x008fc800078e0008 */
[C---:B01----:R-:W-:Y:S02]  /*00e0*/  IMAD.WIDE.U32 R4, R0.reuse, 0x8, R10 ;  /* 0x0000000800047825 */ /* 0x043fe400078e000a */
[----:B--2---:R-:W2:Y:S04]  /*00f0*/  LDG.E.64 R2, desc[UR6][R2.64] ;  /* 0x0000000602027981 */ /* 0x004ea8000c1e1b00 */
[----:B------:R-:W2:Y:S01]  /*0100*/  LDG.E.64 R6, desc[UR6][R4.64] ;  /* 0x0000000604067981 */ /* 0x000ea2000c1e1b00 */
[----:B------:R-:W-:-:S04]  /*0110*/  IADD3 R0, PT, PT, R0, UR4, RZ ;  /* 0x0000000400007c10 */ /* 0x000fc8000fffe0ff */
[----:B------:R-:W-:Y:S02]  /*0120*/  ISETP.GE.U32.AND P0, PT, R0, UR8, PT ;  /* 0x0000000800007c0c */ /* 0x000fe4000bf06070 */
[----:B--2---:R-:W-:Y:S02]  /*0130*/  LOP3.LUT R6, R6, R2, RZ, 0x3c, !PT ;  /* 0x0000000206067212 */ /* 0x004fe400078e3cff */
[----:B------:R-:W-:-:S05]  /*0140*/  LOP3.LUT R7, R7, R3, RZ, 0x3c, !PT ;  /* 0x0000000307077212 */ /* 0x000fca00078e3cff */
[----:B------:R1:W-:Y:S04]  /*0150*/  STG.E.64 desc[UR6][R4.64], R6 ;  /* 0x0000000604007986 */ /* 0x0003e8000c101b06 */
[----:B------:R-:W-:Y:S05]  /*0160*/  @!P0 BRA `(.L_x_0) ;  /* 0xfffffffc00d88947 */ /* 0x000fea000383ffff */
[----:B------:R-:W-:Y:S05]  /*0170*/  EXIT ;  /* 0x000000000000794d */ /* 0x000fea0003800000 */
.L_x_1:
[----:B------:R-:W-:-:S00]  /*0180*/  BRA `(.L_x_1) ;  /* 0xfffffffc00fc7947 */ /* 0x000fc0000383ffff */
[----:B------:R-:W-:-:S00]  /*0190*/  NOP ;  /* 0x0000000000007918 */ /* 0x000fc00000000000 */
        /* <DEDUP_REMOVED lines=14> */
.L_x_4:


//--------------------- .text.lanczos_kernel_mask --------------------------
	.section	.text.lanczos_kernel_mask,"ax",@progbits
	.align	128
        .global         lanczos_kernel_mask
        .type           lanczos_kernel_mask,@function
        .size           lanczos_kernel_mask,(.L_x_5 - lanczos_kernel_mask)
        .other          lanczos_kernel_mask,@"STO_CUDA_ENTRY STV_DEFAULT"
lanczos_kernel_mask:
.text.lanczos_kernel_mask:
        /* <DEDUP_REMOVED lines=10> */
[----:B------:R-:W2:Y:S01]  /*00a0*/  LDCU.64 UR6, c[0x0][0x358] ;  /* 0x00006b00ff0677ac */ /* 0x000ea20008000a00 */
[----:B------:R-:W3:Y:S01]  /*00b0*/  LDCU.64 UR10, c[0x0][0x388] ;  /* 0x00007100ff0a77ac */ /* 0x000ee20008000a00 */
[----:B-1----:R-:W-:-:S12]  /*00c0*/  UIMAD UR4, UR4, UR5, URZ ;  /* 0x00000005040472a4 */ /* 0x002fd8000f8e02ff */
.L_x_2:
[----:B01----:R-:W-:-:S05]  /*00d0*/  IMAD.WIDE.U32 R2, R0, 0x8, R6 ;  /* 0x0000000800027825 */ /* 0x003fca00078e0006 */
[----:B--2---:R-:W3:Y:S01]  /*00e0*/  LDG.E.64 R4, desc[UR6][R2.64] ;  /* 0x0000000602047981 */ /* 0x004ee2000c1e1b00 */
[----:B------:R-:W-:-:S05]  /*00f0*/  VIADD R0, R0, UR4 ;  /* 0x0000000400007c36 */ /* 0x000fca0008000000 */
[----:B------:R-:W-:Y:S02]  /*0100*/  ISETP.GE.U32.AND P0, PT, R0, UR8, PT ;  /* 0x0000000800007c0c */ /* 0x000fe4000bf06070 */
[----:B---3--:R-:W-:Y:S02]  /*0110*/  LOP3.LUT R4, R4, UR10, RZ, 0xc0, !PT ;  /* 0x0000000a04047c12 */ /* 0x008fe4000f8ec0ff */
[----:B------:R-:W-:-:S05]  /*0120*/  LOP3.LUT R5, R5, UR11, RZ, 0xc0, !PT ;  /* 0x0000000b05057c12 */ /* 0x000fca000f8ec0ff */
[----:B------:R1:W-:Y:S04]  /*0130*/  STG.E.64 desc[UR6][R2.64], R4 ;  /* 0x0000000402007986 */ /* 0x0003e8000c101b06 */
[----:B------:R-:W-:Y:S05]  /*0140*/  @!P0 BRA `(.L_x_2) ;  /* 0xfffffffc00e08947 */ /* 0x000fea000383ffff */
[----:B------:R-:W-:Y:S05]  /*0150*/  EXIT ;  /* 0x000000000000794d */ /* 0x000fea0003800000 */
.L_x_3:
        /* <DEDUP_REMOVED lines=10> */
.L_x_5:


//--------------------- .nv.shared.reserved.0     --------------------------
	.section	.nv.shared.reserved.0,"aw",@nobits
	.weak		__nv_reservedSMEM_offset_0_alias
	.size		__nv_reservedSMEM_offset_0_alias, 0, 64
	.other		__nv_reservedSMEM_offset_0_alias,@"STO_CUDA_RESERVED_SHARED STV_DEFAULT"
__nv_reservedSMEM_offset_0_alias:
	.zero		0
	.zero		64


//--------------------- .nv.constant0.lanczos_kernel_xor --------------------------
	.section	.nv.constant0.lanczos_kernel_xor,"a",@progbits
	.sectionflags	@""
	.align	4
.nv.constant0.lanczos_kernel_xor:
	.zero		916


//--------------------- .nv.constant0.lanczos_kernel_mask --------------------------
	.section	.nv.constant0.lanczos_kernel_mask,"a",@progbits
	.sectionflags	@""
	.align	4
.nv.constant0.lanczos_kernel_mask:
	.zero		916


//--------------------- SYMBOLS --------------------------

	.type		.nv.reservedSmem.offset0,@object
	.size		.nv.reservedSmem.offset0,0x4
